//
// Generated by NVIDIA NVVM Compiler
//
// Compiler Build ID: CL-36424714
// Cuda compilation tools, release 13.0, V13.0.88
// Based on NVVM 20.0.0
//

.version 9.0
.target sm_100
.address_size 64

	// .globl	add

.visible .entry add(
	.param .u64 .ptr .align 1 add_param_0,
	.param .u64 .ptr .align 1 add_param_1
)
{
	.reg .b32 	%r<2>;
	.reg .b32 	%f<3>;
	.reg .b64 	%rd<8>;

	ld.param.u64 	%rd1, [add_param_0];
	ld.param.u64 	%rd2, [add_param_1];
	cvta.to.global.u64 	%rd3, %rd2;
	cvta.to.global.u64 	%rd4, %rd1;
	mov.u32 	%r1, %tid.x;
	mul.wide.u32 	%rd5, %r1, 4;
	add.s64 	%rd6, %rd4, %rd5;
	ld.global.f32 	%f1, [%rd6];
	add.f32 	%f2, %f1, 0f3F800000;
	add.s64 	%rd7, %rd3, %rd5;
	st.global.f32 	[%rd7], %f2;
	ret;

}


// ===== COMPILED SASS (sm_100) =====

	.target	sm_100

	.elftype	@"ET_EXEC"


//--------------------- .note.nv.tkinfo           --------------------------
	.section	.note.nv.tkinfo,"",@"SHT_NOTE"
	.sectionflags	@"SHF_NOTE_NV_TKINFO"
	.tkinfo
        /*0018*/ 	.word	0x00000002
        /*0030*/ 	.string	""
        /*0030*/ 	.string	"ptxas"
        /*0030*/ 	.string	"Cuda compilation tools, release 13.0, V13.0.88"
        /*0030*/ 	.string	"Build cuda_13.0.r13.0/compiler.36424714_0"
        /*0030*/ 	.string	"-arch sm_100 -m 64 "



//--------------------- .note.nv.cuinfo           --------------------------
	.section	.note.nv.cuinfo,"",@"SHT_NOTE"
	.sectionflags	@"SHF_NOTE_NV_CUINFO"
        /*0018*/ 	.short	0x0002
        /*001a*/ 	.short	0x0064
        /*001c*/ 	.short	0x0082
	.zero		2


//--------------------- .nv.info                  --------------------------
	.section	.nv.info,"",@"SHT_CUDA_INFO"
	.align	4


	//----- nvinfo : EIATTR_REGCOUNT
	.align		4
        /*0000*/ 	.byte	0x04, 0x2f
        /*0002*/ 	.short	(.L_1 - .L_0)
	.align		4
.L_0:
        /*0004*/ 	.word	index@(add)
        /*0008*/ 	.word	0x0000000a


	//----- nvinfo : EIATTR_FRAME_SIZE
	.align		4
.L_1:
        /*000c*/ 	.byte	0x04, 0x11
        /*000e*/ 	.short	(.L_3 - .L_2)
	.align		4
.L_2:
        /*0010*/ 	.word	index@(add)
        /*0014*/ 	.word	0x00000000


	//----- nvinfo : EIATTR_MIN_STACK_SIZE
	.align		4
.L_3:
        /*0018*/ 	.byte	0x04, 0x12
        /*001a*/ 	.short	(.L_5 - .L_4)
	.align		4
.L_4:
        /*001c*/ 	.word	index@(add)
        /*0020*/ 	.word	0x00000000
.L_5:


//--------------------- .nv.compat                --------------------------
	.section	.nv.compat,"",@"SHT_CUDA_COMPAT_INFO"
	.align	4
        /*0000*/ 	.byte	0x02, 0x09, 0x00, 0x00, 0x02, 0x02, 0x01, 0x00, 0x02, 0x05, 0x05, 0x00, 0x03, 0x07, 0x01, 0x01
        /*0010*/ 	.byte	0x02, 0x03, 0x00, 0x00, 0x02, 0x06, 0x01, 0x00, 0x04, 0x0b, 0x08, 0x00, 0x09, 0x00, 0x00, 0x00
        /*0020*/ 	.byte	0x00, 0x00, 0x00, 0x00


//--------------------- .nv.info.add              --------------------------
	.section	.nv.info.add,"",@"SHT_CUDA_INFO"
	.sectionflags	@""
	.align	4


	//----- nvinfo : EIATTR_CUDA_API_VERSION
	.align		4
        /*0000*/ 	.byte	0x04, 0x37
        /*0002*/ 	.short	(.L_7 - .L_6)
.L_6:
        /*0004*/ 	.word	0x00000082


	//----- nvinfo : EIATTR_KPARAM_INFO
	.align		4
.L_7:
        /*0008*/ 	.byte	0x04, 0x17
        /*000a*/ 	.short	(.L_9 - .L_8)
.L_8:
        /*000c*/ 	.word	0x00000000
        /*0010*/ 	.short	0x0001
        /*0012*/ 	.short	0x0008
        /*0014*/ 	.byte	0x00, 0xf5, 0x21, 0x00


	//----- nvinfo : EIATTR_KPARAM_INFO
	.align		4
.L_9:
        /*0018*/ 	.byte	0x04, 0x17
        /*001a*/ 	.short	(.L_11 - .L_10)
.L_10:
        /*001c*/ 	.word	0x00000000
        /*0020*/ 	.short	0x0000
        /*0022*/ 	.short	0x0000
        /*0024*/ 	.byte	0x00, 0xf5, 0x21, 0x00


	//----- nvinfo : EIATTR_SPARSE_MMA_MASK
	.align		4
.L_11:
        /*0028*/ 	.byte	0x03, 0x50
        /*002a*/ 	.short	0x0000


	//----- nvinfo : EIATTR_MAXREG_COUNT
	.align		4
        /*002c*/ 	.byte	0x03, 0x1b
        /*002e*/ 	.short	0x00ff


	//----- nvinfo : EIATTR_MERCURY_ISA_VERSION
	.align		4
        /*0030*/ 	.byte	0x03, 0x5f
        /*0032*/ 	.short	0x0101


	//----- nvinfo : EIATTR_VRC_CTA_INIT_COUNT
	.align		4
        /*0034*/ 	.byte	0x02, 0x4a
	.zero		1
	.zero		1


	//----- nvinfo : EIATTR_EXIT_INSTR_OFFSETS
	.align		4
        /*0038*/ 	.byte	0x04, 0x1c
        /*003a*/ 	.short	(.L_13 - .L_12)


	//   ....[0]....
.L_12:
        /*003c*/ 	.word	0x000000a0


	//----- nvinfo : EIATTR_CBANK_PARAM_SIZE
	.align		4
.L_13:
        /*0040*/ 	.byte	0x03, 0x19
        /*0042*/ 	.short	0x0010


	//----- nvinfo : EIATTR_PARAM_CBANK
	.align		4
        /*0044*/ 	.byte	0x04, 0x0a
        /*0046*/ 	.short	(.L_15 - .L_14)
	.align		4
.L_14:
        /*0048*/ 	.word	index@(.nv.constant0.add)
        /*004c*/ 	.short	0x0380
        /*004e*/ 	.short	0x0010


	//----- nvinfo : EIATTR_SW_WAR
	.align		4
.L_15:
        /*0050*/ 	.byte	0x04, 0x36
        /*0052*/ 	.short	(.L_17 - .L_16)
.L_16:
        /*0054*/ 	.word	0x00000008
.L_17:


//--------------------- .nv.callgraph             --------------------------
	.section	.nv.callgraph,"",@"SHT_CUDA_CALLGRAPH"
	.align	4
	.sectionentsize	8
	.align		4
        /*0000*/ 	.word	0x00000000
	.align		4
        /*0004*/ 	.word	0xffffffff
	.align		4
        /*0008*/ 	.word	0x00000000
	.align		4
        /*000c*/ 	.word	0xfffffffe
	.align		4
        /*0010*/ 	.word	0x00000000
	.align		4
        /*0014*/ 	.word	0xfffffffd
	.align		4
        /*0018*/ 	.word	0x00000000
	.align		4
        /*001c*/ 	.word	0xfffffffc


//--------------------- .text.add                 --------------------------
	.section	.text.add,"ax",@progbits
	.align	128
        .global         add
        .type           add,@function
        .size           add,(.L_x_1 - add)
        .other          add,@"STO_CUDA_ENTRY STV_DEFAULT"
add:
.text.add:
[----:B------:R-:W-:Y:S01]  /*0000*/  LDC R1, c[0x0][0x37c] ;  /* 0x0000df00ff017b82 */ /* 0x000fe20000000800 */
[----:B------:R-:W0:Y:S07]  /*0010*/  S2R R7, SR_TID.X ;  /* 0x0000000000077919 */ /* 0x000e2e0000002100 */
[----:B------:R-:W0:Y:S01]  /*0020*/  LDC.64 R2, c[0x0][0x380] ;  /* 0x0000e000ff027b82 */ /* 0x000e220000000a00 */
[----:B------:R-:W1:Y:S07]  /*0030*/  LDCU.64 UR4, c[0x0][0x358] ;  /* 0x00006b00ff0477ac */ /* 0x000e6e0008000a00 */
[----:B------:R-:W2:Y:S01]  /*0040*/  LDC.64 R4, c[0x0][0x388] ;  /* 0x0000e200ff047b82 */ /* 0x000ea20000000a00 */
[----:B0-----:R-:W-:-:S06]  /*0050*/  IMAD.WIDE.U32 R2, R7, 0x4, R2 ;  /* 0x0000000407027825 */ /* 0x001fcc00078e0002 */
[----:B-1----:R-:W3:Y:S01]  /*0060*/  LDG.E R2, desc[UR4][R2.64] ;  /* 0x0000000402027981 */ /* 0x002ee2000c1e1900 */
[----:B--2---:R-:W-:-:S04]  /*0070*/  IMAD.WIDE.U32 R4, R7, 0x4, R4 ;  /* 0x0000000407047825 */ /* 0x004fc800078e0004 */
[----:B---3--:R-:W-:-:S05]  /*0080*/  FADD R7, R2, 1 ;  /* 0x3f80000002077421 */ /* 0x008fca0000000000 */
[----:B------:R-:W-:Y:S01]  /*0090*/  STG.E desc[UR4][R4.64], R7 ;  /* 0x0000000704007986 */ /* 0x000fe2000c101904 */
[----:B------:R-:W-:Y:S05]  /*00a0*/  EXIT ;  /* 0x000000000000794d */ /* 0x000fea0003800000 */
.L_x_0:
[----:B------:R-:W-:-:S00]  /*00b0*/  BRA `(.L_x_0) ;  /* 0xfffffffc00fc7947 */ /* 0x000fc0000383ffff */
[----:B------:R-:W-:-:S00]  /*00c0*/  NOP ;  /* 0x0000000000007918 */ /* 0x000fc00000000000 */
        /* <DEDUP_REMOVED lines=11> */
.L_x_1:


//--------------------- .nv.shared.reserved.0     --------------------------
	.section	.nv.shared.reserved.0,"aw",@nobits
	.weak		__nv_reservedSMEM_offset_0_alias
	.size		__nv_reservedSMEM_offset_0_alias, 0, 64
	.other		__nv_reservedSMEM_offset_0_alias,@"STO_CUDA_RESERVED_SHARED STV_DEFAULT"
__nv_reservedSMEM_offset_0_alias:
	.zero		0
	.zero		64


//--------------------- .nv.constant0.add         --------------------------
	.section	.nv.constant0.add,"a",@progbits
	.sectionflags	@""
	.align	4
.nv.constant0.add:
	.zero		912


//--------------------- SYMBOLS --------------------------

	.type		.nv.reservedSmem.offset0,@object
	.size		.nv.reservedSmem.offset0,0x4
